//
// Generated by NVIDIA NVVM Compiler
//
// Compiler Build ID: CL-36424714
// Cuda compilation tools, release 13.0, V13.0.88
// Based on NVVM 20.0.0
//

.version 9.0
.target sm_100
.address_size 64

	// .globl	_Z14mat_mul_kernelPiS_S_iiii
// _ZZ20mat_mul_kernel_tiledPiS_S_iiiiE3s_A has been demoted
// _ZZ20mat_mul_kernel_tiledPiS_S_iiiiE3s_B has been demoted

.visible .entry _Z14mat_mul_kernelPiS_S_iiii(
	.param .u64 .ptr .align 1 _Z14mat_mul_kernelPiS_S_iiii_param_0,
	.param .u64 .ptr .align 1 _Z14mat_mul_kernelPiS_S_iiii_param_1,
	.param .u64 .ptr .align 1 _Z14mat_mul_kernelPiS_S_iiii_param_2,
	.param .u32 _Z14mat_mul_kernelPiS_S_iiii_param_3,
	.param .u32 _Z14mat_mul_kernelPiS_S_iiii_param_4,
	.param .u32 _Z14mat_mul_kernelPiS_S_iiii_param_5,
	.param .u32 _Z14mat_mul_kernelPiS_S_iiii_param_6
)
{
	.reg .pred 	%p<13>;
	.reg .b32 	%r<107>;
	.reg .b64 	%rd<53>;

	ld.param.u64 	%rd7, [_Z14mat_mul_kernelPiS_S_iiii_param_0];
	ld.param.u64 	%rd8, [_Z14mat_mul_kernelPiS_S_iiii_param_1];
	ld.param.u64 	%rd6, [_Z14mat_mul_kernelPiS_S_iiii_param_2];
	ld.param.u32 	%r32, [_Z14mat_mul_kernelPiS_S_iiii_param_3];
	ld.param.u32 	%r30, [_Z14mat_mul_kernelPiS_S_iiii_param_4];
	ld.param.u32 	%r31, [_Z14mat_mul_kernelPiS_S_iiii_param_6];
	cvta.to.global.u64 	%rd1, %rd8;
	cvta.to.global.u64 	%rd2, %rd7;
	mov.u32 	%r33, %tid.y;
	mov.u32 	%r34, %ctaid.y;
	mov.u32 	%r35, %ntid.y;
	mad.lo.s32 	%r1, %r34, %r35, %r33;
	mov.u32 	%r36, %tid.x;
	mov.u32 	%r37, %ctaid.x;
	mov.u32 	%r38, %ntid.x;
	mad.lo.s32 	%r2, %r37, %r38, %r36;
	setp.ge.s32 	%p1, %r1, %r32;
	setp.ge.s32 	%p2, %r2, %r31;
	or.pred  	%p3, %p1, %p2;
	@%p3 bra 	$L__BB0_14;
	setp.lt.s32 	%p4, %r30, 1;
	mov.b32 	%r106, 0;
	@%p4 bra 	$L__BB0_13;
	mul.lo.s32 	%r3, %r30, %r1;
	and.b32  	%r4, %r30, 7;
	setp.lt.u32 	%p5, %r30, 8;
	mov.b32 	%r101, 0;
	mov.u32 	%r106, %r101;
	@%p5 bra 	$L__BB0_5;
	and.b32  	%r101, %r30, 2147483640;
	neg.s32 	%r95, %r101;
	shl.b32 	%r7, %r31, 3;
	mul.wide.u32 	%rd9, %r3, 4;
	add.s64 	%rd10, %rd9, %rd2;
	add.s64 	%rd52, %rd10, 16;
	mov.b32 	%r106, 0;
	mul.wide.s32 	%rd13, %r31, 4;
	mov.u32 	%r94, %r2;
$L__BB0_4:
	.pragma "nounroll";
	ld.global.u32 	%r43, [%rd52+-16];
	mul.wide.s32 	%rd11, %r94, 4;
	add.s64 	%rd12, %rd1, %rd11;
	ld.global.u32 	%r44, [%rd12];
	mad.lo.s32 	%r45, %r44, %r43, %r106;
	ld.global.u32 	%r46, [%rd52+-12];
	add.s64 	%rd14, %rd12, %rd13;
	ld.global.u32 	%r47, [%rd14];
	mad.lo.s32 	%r48, %r47, %r46, %r45;
	ld.global.u32 	%r49, [%rd52+-8];
	add.s64 	%rd15, %rd14, %rd13;
	ld.global.u32 	%r50, [%rd15];
	mad.lo.s32 	%r51, %r50, %r49, %r48;
	ld.global.u32 	%r52, [%rd52+-4];
	add.s64 	%rd16, %rd15, %rd13;
	ld.global.u32 	%r53, [%rd16];
	mad.lo.s32 	%r54, %r53, %r52, %r51;
	ld.global.u32 	%r55, [%rd52];
	add.s64 	%rd17, %rd16, %rd13;
	ld.global.u32 	%r56, [%rd17];
	mad.lo.s32 	%r57, %r56, %r55, %r54;
	ld.global.u32 	%r58, [%rd52+4];
	add.s64 	%rd18, %rd17, %rd13;
	ld.global.u32 	%r59, [%rd18];
	mad.lo.s32 	%r60, %r59, %r58, %r57;
	ld.global.u32 	%r61, [%rd52+8];
	add.s64 	%rd19, %rd18, %rd13;
	ld.global.u32 	%r62, [%rd19];
	mad.lo.s32 	%r63, %r62, %r61, %r60;
	ld.global.u32 	%r64, [%rd52+12];
	add.s64 	%rd20, %rd19, %rd13;
	ld.global.u32 	%r65, [%rd20];
	mad.lo.s32 	%r106, %r65, %r64, %r63;
	add.s32 	%r95, %r95, 8;
	add.s32 	%r94, %r94, %r7;
	add.s64 	%rd52, %rd52, 32;
	setp.ne.s32 	%p6, %r95, 0;
	@%p6 bra 	$L__BB0_4;
$L__BB0_5:
	setp.eq.s32 	%p7, %r4, 0;
	@%p7 bra 	$L__BB0_13;
	and.b32  	%r17, %r30, 3;
	setp.lt.u32 	%p8, %r4, 4;
	@%p8 bra 	$L__BB0_8;
	add.s32 	%r67, %r101, %r3;
	mul.wide.u32 	%rd21, %r67, 4;
	add.s64 	%rd22, %rd2, %rd21;
	ld.global.u32 	%r68, [%rd22];
	mad.lo.s32 	%r69, %r101, %r31, %r2;
	mul.wide.s32 	%rd23, %r69, 4;
	add.s64 	%rd24, %rd1, %rd23;
	ld.global.u32 	%r70, [%rd24];
	mad.lo.s32 	%r71, %r70, %r68, %r106;
	cvt.u64.u32 	%rd25, %r3;
	cvt.u64.u32 	%rd26, %r101;
	add.s64 	%rd27, %rd26, %rd25;
	shl.b64 	%rd28, %rd27, 2;
	add.s64 	%rd29, %rd2, %rd28;
	ld.global.u32 	%r72, [%rd29+4];
	mul.wide.s32 	%rd30, %r31, 4;
	add.s64 	%rd31, %rd24, %rd30;
	ld.global.u32 	%r73, [%rd31];
	mad.lo.s32 	%r74, %r73, %r72, %r71;
	ld.global.u32 	%r75, [%rd29+8];
	add.s64 	%rd32, %rd31, %rd30;
	ld.global.u32 	%r76, [%rd32];
	mad.lo.s32 	%r77, %r76, %r75, %r74;
	ld.global.u32 	%r78, [%rd29+12];
	add.s64 	%rd33, %rd32, %rd30;
	ld.global.u32 	%r79, [%rd33];
	mad.lo.s32 	%r106, %r79, %r78, %r77;
	add.s32 	%r101, %r101, 4;
$L__BB0_8:
	setp.eq.s32 	%p9, %r17, 0;
	@%p9 bra 	$L__BB0_13;
	setp.eq.s32 	%p10, %r17, 1;
	@%p10 bra 	$L__BB0_11;
	add.s32 	%r81, %r101, %r3;
	mul.wide.u32 	%rd34, %r81, 4;
	add.s64 	%rd35, %rd2, %rd34;
	ld.global.u32 	%r82, [%rd35];
	mad.lo.s32 	%r83, %r101, %r31, %r2;
	mul.wide.s32 	%rd36, %r83, 4;
	add.s64 	%rd37, %rd1, %rd36;
	ld.global.u32 	%r84, [%rd37];
	mad.lo.s32 	%r85, %r84, %r82, %r106;
	cvt.u64.u32 	%rd38, %r3;
	cvt.u64.u32 	%rd39, %r101;
	add.s64 	%rd40, %rd39, %rd38;
	shl.b64 	%rd41, %rd40, 2;
	add.s64 	%rd42, %rd2, %rd41;
	ld.global.u32 	%r86, [%rd42+4];
	mul.wide.s32 	%rd43, %r31, 4;
	add.s64 	%rd44, %rd37, %rd43;
	ld.global.u32 	%r87, [%rd44];
	mad.lo.s32 	%r106, %r87, %r86, %r85;
	add.s32 	%r101, %r101, 2;
$L__BB0_11:
	and.b32  	%r88, %r30, 1;
	setp.eq.b32 	%p11, %r88, 1;
	not.pred 	%p12, %p11;
	@%p12 bra 	$L__BB0_13;
	add.s32 	%r89, %r101, %r3;
	mul.wide.u32 	%rd45, %r89, 4;
	add.s64 	%rd46, %rd2, %rd45;
	ld.global.u32 	%r90, [%rd46];
	mad.lo.s32 	%r91, %r101, %r31, %r2;
	mul.wide.s32 	%rd47, %r91, 4;
	add.s64 	%rd48, %rd1, %rd47;
	ld.global.u32 	%r92, [%rd48];
	mad.lo.s32 	%r106, %r92, %r90, %r106;
$L__BB0_13:
	mad.lo.s32 	%r93, %r31, %r1, %r2;
	cvta.to.global.u64 	%rd49, %rd6;
	mul.wide.s32 	%rd50, %r93, 4;
	add.s64 	%rd51, %rd49, %rd50;
	st.global.u32 	[%rd51], %r106;
$L__BB0_14:
	ret;

}
	// .globl	_Z20mat_mul_kernel_tiledPiS_S_iiii
.visible .entry _Z20mat_mul_kernel_tiledPiS_S_iiii(
	.param .u64 .ptr .align 1 _Z20mat_mul_kernel_tiledPiS_S_iiii_param_0,
	.param .u64 .ptr .align 1 _Z20mat_mul_kernel_tiledPiS_S_iiii_param_1,
	.param .u64 .ptr .align 1 _Z20mat_mul_kernel_tiledPiS_S_iiii_param_2,
	.param .u32 _Z20mat_mul_kernel_tiledPiS_S_iiii_param_3,
	.param .u32 _Z20mat_mul_kernel_tiledPiS_S_iiii_param_4,
	.param .u32 _Z20mat_mul_kernel_tiledPiS_S_iiii_param_5,
	.param .u32 _Z20mat_mul_kernel_tiledPiS_S_iiii_param_6
)
{
	.reg .pred 	%p<13>;
	.reg .b32 	%r<140>;
	.reg .b32 	%f<5>;
	.reg .b64 	%rd<13>;
	// demoted variable
	.shared .align 4 .b8 _ZZ20mat_mul_kernel_tiledPiS_S_iiiiE3s_A[4096];
	// demoted variable
	.shared .align 4 .b8 _ZZ20mat_mul_kernel_tiledPiS_S_iiiiE3s_B[4096];
	ld.param.u64 	%rd4, [_Z20mat_mul_kernel_tiledPiS_S_iiii_param_0];
	ld.param.u64 	%rd5, [_Z20mat_mul_kernel_tiledPiS_S_iiii_param_1];
	ld.param.u64 	%rd6, [_Z20mat_mul_kernel_tiledPiS_S_iiii_param_2];
	ld.param.u32 	%r21, [_Z20mat_mul_kernel_tiledPiS_S_iiii_param_3];
	ld.param.u32 	%r22, [_Z20mat_mul_kernel_tiledPiS_S_iiii_param_4];
	ld.param.u32 	%r23, [_Z20mat_mul_kernel_tiledPiS_S_iiii_param_5];
	ld.param.u32 	%r24, [_Z20mat_mul_kernel_tiledPiS_S_iiii_param_6];
	mov.u32 	%r25, %ctaid.y;
	mov.u32 	%r26, %ctaid.x;
	mov.u32 	%r1, %tid.y;
	mov.u32 	%r2, %tid.x;
	shl.b32 	%r27, %r25, 5;
	add.s32 	%r3, %r27, %r1;
	shl.b32 	%r28, %r26, 5;
	add.s32 	%r4, %r28, %r2;
	cvt.rn.f32.s32 	%f2, %r22;
	mul.f32 	%f3, %f2, 0f3D000000;
	cvt.rpi.f32.f32 	%f1, %f3;
	setp.leu.f32 	%p2, %f1, 0f00000000;
	@%p2 bra 	$L__BB1_9;
	cvta.to.global.u64 	%rd7, %rd6;
	setp.lt.s32 	%p3, %r3, %r21;
	shl.b32 	%r30, %r1, 7;
	mov.u32 	%r31, _ZZ20mat_mul_kernel_tiledPiS_S_iiiiE3s_A;
	add.s32 	%r5, %r31, %r30;
	shl.b32 	%r32, %r2, 2;
	add.s32 	%r6, %r5, %r32;
	mul.lo.s32 	%r7, %r22, %r3;
	setp.lt.s32 	%p4, %r4, %r24;
	mov.u32 	%r33, _ZZ20mat_mul_kernel_tiledPiS_S_iiiiE3s_B;
	add.s32 	%r9, %r33, %r32;
	add.s32 	%r8, %r9, %r30;
	and.pred  	%p1, %p3, %p4;
	mad.lo.s32 	%r34, %r24, %r3, %r4;
	mul.wide.u32 	%rd8, %r34, 4;
	add.s64 	%rd1, %rd7, %rd8;
	cvta.to.global.u64 	%rd2, %rd4;
	cvta.to.global.u64 	%rd3, %rd5;
	mov.b32 	%r136, 0;
	not.pred 	%p11, %p1;
	mov.u32 	%r137, %r136;
$L__BB1_2:
	setp.ge.s32 	%p5, %r3, %r21;
	shl.b32 	%r12, %r136, 5;
	add.s32 	%r36, %r12, %r2;
	setp.ge.s32 	%p6, %r36, %r22;
	mov.b32 	%r138, 0;
	or.pred  	%p7, %p5, %p6;
	@%p7 bra 	$L__BB1_4;
	add.s32 	%r37, %r36, %r7;
	mul.wide.s32 	%rd9, %r37, 4;
	add.s64 	%rd10, %rd2, %rd9;
	ld.global.u32 	%r138, [%rd10];
$L__BB1_4:
	setp.ge.s32 	%p8, %r4, %r24;
	st.shared.u32 	[%r6], %r138;
	add.s32 	%r16, %r12, %r1;
	setp.ge.s32 	%p9, %r16, %r23;
	mov.b32 	%r139, 0;
	or.pred  	%p10, %p8, %p9;
	@%p10 bra 	$L__BB1_6;
	mad.lo.s32 	%r40, %r16, %r24, %r4;
	mul.wide.s32 	%rd11, %r40, 4;
	add.s64 	%rd12, %rd3, %rd11;
	ld.global.u32 	%r139, [%rd12];
$L__BB1_6:
	st.shared.u32 	[%r8], %r139;
	bar.sync 	0;
	ld.shared.u32 	%r41, [%r5];
	ld.shared.u32 	%r42, [%r9];
	mad.lo.s32 	%r43, %r42, %r41, %r137;
	ld.shared.u32 	%r44, [%r5+4];
	ld.shared.u32 	%r45, [%r9+128];
	mad.lo.s32 	%r46, %r45, %r44, %r43;
	ld.shared.u32 	%r47, [%r5+8];
	ld.shared.u32 	%r48, [%r9+256];
	mad.lo.s32 	%r49, %r48, %r47, %r46;
	ld.shared.u32 	%r50, [%r5+12];
	ld.shared.u32 	%r51, [%r9+384];
	mad.lo.s32 	%r52, %r51, %r50, %r49;
	ld.shared.u32 	%r53, [%r5+16];
	ld.shared.u32 	%r54, [%r9+512];
	mad.lo.s32 	%r55, %r54, %r53, %r52;
	ld.shared.u32 	%r56, [%r5+20];
	ld.shared.u32 	%r57, [%r9+640];
	mad.lo.s32 	%r58, %r57, %r56, %r55;
	ld.shared.u32 	%r59, [%r5+24];
	ld.shared.u32 	%r60, [%r9+768];
	mad.lo.s32 	%r61, %r60, %r59, %r58;
	ld.shared.u32 	%r62, [%r5+28];
	ld.shared.u32 	%r63, [%r9+896];
	mad.lo.s32 	%r64, %r63, %r62, %r61;
	ld.shared.u32 	%r65, [%r5+32];
	ld.shared.u32 	%r66, [%r9+1024];
	mad.lo.s32 	%r67, %r66, %r65, %r64;
	ld.shared.u32 	%r68, [%r5+36];
	ld.shared.u32 	%r69, [%r9+1152];
	mad.lo.s32 	%r70, %r69, %r68, %r67;
	ld.shared.u32 	%r71, [%r5+40];
	ld.shared.u32 	%r72, [%r9+1280];
	mad.lo.s32 	%r73, %r72, %r71, %r70;
	ld.shared.u32 	%r74, [%r5+44];
	ld.shared.u32 	%r75, [%r9+1408];
	mad.lo.s32 	%r76, %r75, %r74, %r73;
	ld.shared.u32 	%r77, [%r5+48];
	ld.shared.u32 	%r78, [%r9+1536];
	mad.lo.s32 	%r79, %r78, %r77, %r76;
	ld.shared.u32 	%r80, [%r5+52];
	ld.shared.u32 	%r81, [%r9+1664];
	mad.lo.s32 	%r82, %r81, %r80, %r79;
	ld.shared.u32 	%r83, [%r5+56];
	ld.shared.u32 	%r84, [%r9+1792];
	mad.lo.s32 	%r85, %r84, %r83, %r82;
	ld.shared.u32 	%r86, [%r5+60];
	ld.shared.u32 	%r87, [%r9+1920];
	mad.lo.s32 	%r88, %r87, %r86, %r85;
	ld.shared.u32 	%r89, [%r5+64];
	ld.shared.u32 	%r90, [%r9+2048];
	mad.lo.s32 	%r91, %r90, %r89, %r88;
	ld.shared.u32 	%r92, [%r5+68];
	ld.shared.u32 	%r93, [%r9+2176];
	mad.lo.s32 	%r94, %r93, %r92, %r91;
	ld.shared.u32 	%r95, [%r5+72];
	ld.shared.u32 	%r96, [%r9+2304];
	mad.lo.s32 	%r97, %r96, %r95, %r94;
	ld.shared.u32 	%r98, [%r5+76];
	ld.shared.u32 	%r99, [%r9+2432];
	mad.lo.s32 	%r100, %r99, %r98, %r97;
	ld.shared.u32 	%r101, [%r5+80];
	ld.shared.u32 	%r102, [%r9+2560];
	mad.lo.s32 	%r103, %r102, %r101, %r100;
	ld.shared.u32 	%r104, [%r5+84];
	ld.shared.u32 	%r105, [%r9+2688];
	mad.lo.s32 	%r106, %r105, %r104, %r103;
	ld.shared.u32 	%r107, [%r5+88];
	ld.shared.u32 	%r108, [%r9+2816];
	mad.lo.s32 	%r109, %r108, %r107, %r106;
	ld.shared.u32 	%r110, [%r5+92];
	ld.shared.u32 	%r111, [%r9+2944];
	mad.lo.s32 	%r112, %r111, %r110, %r109;
	ld.shared.u32 	%r113, [%r5+96];
	ld.shared.u32 	%r114, [%r9+3072];
	mad.lo.s32 	%r115, %r114, %r113, %r112;
	ld.shared.u32 	%r116, [%r5+100];
	ld.shared.u32 	%r117, [%r9+3200];
	mad.lo.s32 	%r118, %r117, %r116, %r115;
	ld.shared.u32 	%r119, [%r5+104];
	ld.shared.u32 	%r120, [%r9+3328];
	mad.lo.s32 	%r121, %r120, %r119, %r118;
	ld.shared.u32 	%r122, [%r5+108];
	ld.shared.u32 	%r123, [%r9+3456];
	mad.lo.s32 	%r124, %r123, %r122, %r121;
	ld.shared.u32 	%r125, [%r5+112];
	ld.shared.u32 	%r126, [%r9+3584];
	mad.lo.s32 	%r127, %r126, %r125, %r124;
	ld.shared.u32 	%r128, [%r5+116];
	ld.shared.u32 	%r129, [%r9+3712];
	mad.lo.s32 	%r130, %r129, %r128, %r127;
	ld.shared.u32 	%r131, [%r5+120];
	ld.shared.u32 	%r132, [%r9+3840];
	mad.lo.s32 	%r133, %r132, %r131, %r130;
	ld.shared.u32 	%r134, [%r5+124];
	ld.shared.u32 	%r135, [%r9+3968];
	mad.lo.s32 	%r137, %r135, %r134, %r133;
	bar.sync 	0;
	@%p11 bra 	$L__BB1_8;
	st.global.u32 	[%rd1], %r137;
$L__BB1_8:
	add.s32 	%r136, %r136, 1;
	cvt.rn.f32.u32 	%f4, %r136;
	setp.gt.f32 	%p12, %f1, %f4;
	@%p12 bra 	$L__BB1_2;
$L__BB1_9:
	ret;

}


// ===== COMPILED SASS (sm_100) =====

	.target	sm_100

	.elftype	@"ET_EXEC"


//--------------------- .note.nv.tkinfo           --------------------------
	.section	.note.nv.tkinfo,"",@"SHT_NOTE"
	.sectionflags	@"SHF_NOTE_NV_TKINFO"
	.tkinfo
        /*0018*/ 	.word	0x00000002
        /*0030*/ 	.string	""
        /*0030*/ 	.string	"ptxas"
        /*0030*/ 	.string	"Cuda compilation tools, release 13.0, V13.0.88"
        /*0030*/ 	.string	"Build cuda_13.0.r13.0/compiler.36424714_0"
        /*0030*/ 	.string	"-arch sm_100 -m 64 "



//--------------------- .note.nv.cuinfo           --------------------------
	.section	.note.nv.cuinfo,"",@"SHT_NOTE"
	.sectionflags	@"SHF_NOTE_NV_CUINFO"
        /*0018*/ 	.short	0x0002
        /*001a*/ 	.short	0x0064
        /*001c*/ 	.short	0x0082
	.zero		2


//--------------------- .nv.info                  --------------------------
	.section	.nv.info,"",@"SHT_CUDA_INFO"
	.align	4


	//----- nvinfo : EIATTR_REGCOUNT
	.align		4
        /*0000*/ 	.byte	0x04, 0x2f
        /*0002*/ 	.short	(.L_1 - .L_0)
	.align		4
.L_0:
        /*0004*/ 	.word	index@(_Z14mat_mul_kernelPiS_S_iiii)
        /*0008*/ 	.word	0x00000020


	//----- nvinfo : EIATTR_FRAME_SIZE
	.align		4
.L_1:
        /*000c*/ 	.byte	0x04, 0x11
        /*000e*/ 	.short	(.L_3 - .L_2)
	.align		4
.L_2:
        /*0010*/ 	.word	index@(_Z14mat_mul_kernelPiS_S_iiii)
        /*0014*/ 	.word	0x00000000


	//----- nvinfo : EIATTR_REGCOUNT
	.align		4
.L_3:
        /*0018*/ 	.byte	0x04, 0x2f
        /*001a*/ 	.short	(.L_5 - .L_4)
	.align		4
.L_4:
        /*001c*/ 	.word	index@(_Z20mat_mul_kernel_tiledPiS_S_iiii)
        /*0020*/ 	.word	0x00000020


	//----- nvinfo : EIATTR_FRAME_SIZE
	.align		4
.L_5:
        /*0024*/ 	.byte	0x04, 0x11
        /*0026*/ 	.short	(.L_7 - .L_6)
	.align		4
.L_6:
        /*0028*/ 	.word	index@(_Z20mat_mul_kernel_tiledPiS_S_iiii)
        /*002c*/ 	.word	0x00000000


	//----- nvinfo : EIATTR_MIN_STACK_SIZE
	.align		4
.L_7:
        /*0030*/ 	.byte	0x04, 0x12
        /*0032*/ 	.short	(.L_9 - .L_8)
	.align		4
.L_8:
        /*0034*/ 	.word	index@(_Z20mat_mul_kernel_tiledPiS_S_iiii)
        /*0038*/ 	.word	0x00000000


	//----- nvinfo : EIATTR_MIN_STACK_SIZE
	.align		4
.L_9:
        /*003c*/ 	.byte	0x04, 0x12
        /*003e*/ 	.short	(.L_11 - .L_10)
	.align		4
.L_10:
        /*0040*/ 	.word	index@(_Z14mat_mul_kernelPiS_S_iiii)
        /*0044*/ 	.word	0x00000000
.L_11:


//--------------------- .nv.compat                --------------------------
	.section	.nv.compat,"",@"SHT_CUDA_COMPAT_INFO"
	.align	4
        /*0000*/ 	.byte	0x02, 0x09, 0x00, 0x00, 0x02, 0x02, 0x01, 0x00, 0x02, 0x05, 0x05, 0x00, 0x03, 0x07, 0x01, 0x01
        /*0010*/ 	.byte	0x02, 0x03, 0x00, 0x00, 0x02, 0x06, 0x01, 0x00, 0x04, 0x0b, 0x08, 0x00, 0x09, 0x00, 0x00, 0x00
        /*0020*/ 	.byte	0x00, 0x00, 0x00, 0x00


//--------------------- .nv.info._Z20mat_mul_kernel_tiledPiS_S_iiii --------------------------
	.section	.nv.info._Z20mat_mul_kernel_tiledPiS_S_iiii,"",@"SHT_CUDA_INFO"
	.sectionflags	@""
	.align	4


	//----- nvinfo : EIATTR_CUDA_API_VERSION
	.align		4
        /*0000*/ 	.byte	0x04, 0x37
        /*0002*/ 	.short	(.L_13 - .L_12)
.L_12:
        /*0004*/ 	.word	0x00000082


	//----- nvinfo : EIATTR_KPARAM_INFO
	.align		4
.L_13:
        /*0008*/ 	.byte	0x04, 0x17
        /*000a*/ 	.short	(.L_15 - .L_14)
.L_14:
        /*000c*/ 	.word	0x00000000
        /*0010*/ 	.short	0x0006
        /*0012*/ 	.short	0x0024
        /*0014*/ 	.byte	0x00, 0xf0, 0x11, 0x00


	//----- nvinfo : EIATTR_KPARAM_INFO
	.align		4
.L_15:
        /*0018*/ 	.byte	0x04, 0x17
        /*001a*/ 	.short	(.L_17 - .L_16)
.L_16:
        /*001c*/ 	.word	0x00000000
        /*0020*/ 	.short	0x0005
        /*0022*/ 	.short	0x0020
        /*0024*/ 	.byte	0x00, 0xf0, 0x11, 0x00


	//----- nvinfo : EIATTR_KPARAM_INFO
	.align		4
.L_17:
        /*0028*/ 	.byte	0x04, 0x17
        /*002a*/ 	.short	(.L_19 - .L_18)
.L_18:
        /*002c*/ 	.word	0x00000000
        /*0030*/ 	.short	0x0004
        /*0032*/ 	.short	0x001c
        /*0034*/ 	.byte	0x00, 0xf0, 0x11, 0x00


	//----- nvinfo : EIATTR_KPARAM_INFO
	.align		4
.L_19:
        /*0038*/ 	.byte	0x04, 0x17
        /*003a*/ 	.short	(.L_21 - .L_20)
.L_20:
        /*003c*/ 	.word	0x00000000
        /*0040*/ 	.short	0x0003
        /*0042*/ 	.short	0x0018
        /*0044*/ 	.byte	0x00, 0xf0, 0x11, 0x00


	//----- nvinfo : EIATTR_KPARAM_INFO
	.align		4
.L_21:
        /*0048*/ 	.byte	0x04, 0x17
        /*004a*/ 	.short	(.L_23 - .L_22)
.L_22:
        /*004c*/ 	.word	0x00000000
        /*0050*/ 	.short	0x0002
        /*0052*/ 	.short	0x0010
        /*0054*/ 	.byte	0x00, 0xf5, 0x21, 0x00


	//----- nvinfo : EIATTR_KPARAM_INFO
	.align		4
.L_23:
        /*0058*/ 	.byte	0x04, 0x17
        /*005a*/ 	.short	(.L_25 - .L_24)
.L_24:
        /*005c*/ 	.word	0x00000000
        /*0060*/ 	.short	0x0001
        /*0062*/ 	.short	0x0008
        /*0064*/ 	.byte	0x00, 0xf5, 0x21, 0x00


	//----- nvinfo : EIATTR_KPARAM_INFO
	.align		4
.L_25:
        /*0068*/ 	.byte	0x04, 0x17
        /*006a*/ 	.short	(.L_27 - .L_26)
.L_26:
        /*006c*/ 	.word	0x00000000
        /*0070*/ 	.short	0x0000
        /*0072*/ 	.short	0x0000
        /*0074*/ 	.byte	0x00, 0xf5, 0x21, 0x00


	//----- nvinfo : EIATTR_SPARSE_MMA_MASK
	.align		4
.L_27:
        /*0078*/ 	.byte	0x03, 0x50
        /*007a*/ 	.short	0x0000


	//----- nvinfo : EIATTR_MAXREG_COUNT
	.align		4
        /*007c*/ 	.byte	0x03, 0x1b
        /*007e*/ 	.short	0x00ff


	//----- nvinfo : EIATTR_NUM_BARRIERS
	.align		4
        /*0080*/ 	.byte	0x02, 0x4c
        /*0082*/ 	.byte	0x01
	.zero		1


	//----- nvinfo : EIATTR_MERCURY_ISA_VERSION
	.align		4
        /*0084*/ 	.byte	0x03, 0x5f
        /*0086*/ 	.short	0x0101


	//----- nvinfo : EIATTR_VRC_CTA_INIT_COUNT
	.align		4
        /*0088*/ 	.byte	0x02, 0x4a
	.zero		1
	.zero		1


	//----- nvinfo : EIATTR_EXIT_INSTR_OFFSETS
	.align		4
        /*008c*/ 	.byte	0x04, 0x1c
        /*008e*/ 	.short	(.L_29 - .L_28)


	//   ....[0]....
.L_28:
        /*0090*/ 	.word	0x000000a0


	//   ....[1]....
        /*0094*/ 	.word	0x00000830


	//----- nvinfo : EIATTR_CBANK_PARAM_SIZE
	.align		4
.L_29:
        /*0098*/ 	.byte	0x03, 0x19
        /*009a*/ 	.short	0x0028


	//----- nvinfo : EIATTR_PARAM_CBANK
	.align		4
        /*009c*/ 	.byte	0x04, 0x0a
        /*009e*/ 	.short	(.L_31 - .L_30)
	.align		4
.L_30:
        /*00a0*/ 	.word	index@(.nv.constant0._Z20mat_mul_kernel_tiledPiS_S_iiii)
        /*00a4*/ 	.short	0x0380
        /*00a6*/ 	.short	0x0028


	//----- nvinfo : EIATTR_SW_WAR
	.align		4
.L_31:
        /*00a8*/ 	.byte	0x04, 0x36
        /*00aa*/ 	.short	(.L_33 - .L_32)
.L_32:
        /*00ac*/ 	.word	0x00000008
.L_33:


//--------------------- .nv.info._Z14mat_mul_kernelPiS_S_iiii --------------------------
	.section	.nv.info._Z14mat_mul_kernelPiS_S_iiii,"",@"SHT_CUDA_INFO"
	.sectionflags	@""
	.align	4


	//----- nvinfo : EIATTR_CUDA_API_VERSION
	.align		4
        /*0000*/ 	.byte	0x04, 0x37
        /*0002*/ 	.short	(.L_35 - .L_34)
.L_34:
        /*0004*/ 	.word	0x00000082


	//----- nvinfo : EIATTR_KPARAM_INFO
	.align		4
.L_35:
        /*0008*/ 	.byte	0x04, 0x17
        /*000a*/ 	.short	(.L_37 - .L_36)
.L_36:
        /*000c*/ 	.word	0x00000000
        /*0010*/ 	.short	0x0006
        /*0012*/ 	.short	0x0024
        /*0014*/ 	.byte	0x00, 0xf0, 0x11, 0x00


	//----- nvinfo : EIATTR_KPARAM_INFO
	.align		4
.L_37:
        /*0018*/ 	.byte	0x04, 0x17
        /*001a*/ 	.short	(.L_39 - .L_38)
.L_38:
        /*001c*/ 	.word	0x00000000
        /*0020*/ 	.short	0x0005
        /*0022*/ 	.short	0x0020
        /*0024*/ 	.byte	0x00, 0xf0, 0x11, 0x00


	//----- nvinfo : EIATTR_KPARAM_INFO
	.align		4
.L_39:
        /*0028*/ 	.byte	0x04, 0x17
        /*002a*/ 	.short	(.L_41 - .L_40)
.L_40:
        /*002c*/ 	.word	0x00000000
        /*0030*/ 	.short	0x0004
        /*0032*/ 	.short	0x001c
        /*0034*/ 	.byte	0x00, 0xf0, 0x11, 0x00


	//----- nvinfo : EIATTR_KPARAM_INFO
	.align		4
.L_41:
        /*0038*/ 	.byte	0x04, 0x17
        /*003a*/ 	.short	(.L_43 - .L_42)
.L_42:
        /*003c*/ 	.word	0x00000000
        /*0040*/ 	.short	0x0003
        /*0042*/ 	.short	0x0018
        /*0044*/ 	.byte	0x00, 0xf0, 0x11, 0x00


	//----- nvinfo : EIATTR_KPARAM_INFO
	.align		4
.L_43:
        /*0048*/ 	.byte	0x04, 0x17
        /*004a*/ 	.short	(.L_45 - .L_44)
.L_44:
        /*004c*/ 	.word	0x00000000
        /*0050*/ 	.short	0x0002
        /*0052*/ 	.short	0x0010
        /*0054*/ 	.byte	0x00, 0xf5, 0x21, 0x00


	//----- nvinfo : EIATTR_KPARAM_INFO
	.align		4
.L_45:
        /*0058*/ 	.byte	0x04, 0x17
        /*005a*/ 	.short	(.L_47 - .L_46)
.L_46:
        /*005c*/ 	.word	0x00000000
        /*0060*/ 	.short	0x0001
        /*0062*/ 	.short	0x0008
        /*0064*/ 	.byte	0x00, 0xf5, 0x21, 0x00


	//----- nvinfo : EIATTR_KPARAM_INFO
	.align		4
.L_47:
        /*0068*/ 	.byte	0x04, 0x17
        /*006a*/ 	.short	(.L_49 - .L_48)
.L_48:
        /*006c*/ 	.word	0x00000000
        /*0070*/ 	.short	0x0000
        /*0072*/ 	.short	0x0000
        /*0074*/ 	.byte	0x00, 0xf5, 0x21, 0x00


	//----- nvinfo : EIATTR_SPARSE_MMA_MASK
	.align		4
.L_49:
        /*0078*/ 	.byte	0x03, 0x50
        /*007a*/ 	.short	0x0000


	//----- nvinfo : EIATTR_MAXREG_COUNT
	.align		4
        /*007c*/ 	.byte	0x03, 0x1b
        /*007e*/ 	.short	0x00ff


	//----- nvinfo : EIATTR_MERCURY_ISA_VERSION
	.align		4
        /*0080*/ 	.byte	0x03, 0x5f
        /*0082*/ 	.short	0x0101


	//----- nvinfo : EIATTR_VRC_CTA_INIT_COUNT
	.align		4
        /*0084*/ 	.byte	0x02, 0x4a
	.zero		1
	.zero		1


	//----- nvinfo : EIATTR_EXIT_INSTR_OFFSETS
	.align		4
        /*0088*/ 	.byte	0x04, 0x1c
        /*008a*/ 	.short	(.L_51 - .L_50)


	//   ....[0]....
.L_50:
        /*008c*/ 	.word	0x000000d0


	//   ....[1]....
        /*0090*/ 	.word	0x000008e0


	//----- nvinfo : EIATTR_CBANK_PARAM_SIZE
	.align		4
.L_51:
        /*0094*/ 	.byte	0x03, 0x19
        /*0096*/ 	.short	0x0028


	//----- nvinfo : EIATTR_PARAM_CBANK
	.align		4
        /*0098*/ 	.byte	0x04, 0x0a
        /*009a*/ 	.short	(.L_53 - .L_52)
	.align		4
.L_52:
        /*009c*/ 	.word	index@(.nv.constant0._Z14mat_mul_kernelPiS_S_iiii)
        /*00a0*/ 	.short	0x0380
        /*00a2*/ 	.short	0x0028


	//----- nvinfo : EIATTR_SW_WAR
	.align		4
.L_53:
        /*00a4*/ 	.byte	0x04, 0x36
        /*00a6*/ 	.short	(.L_55 - .L_54)
.L_54:
        /*00a8*/ 	.word	0x00000008
.L_55:


//--------------------- .nv.callgraph             --------------------------
	.section	.nv.callgraph,"",@"SHT_CUDA_CALLGRAPH"
	.align	4
	.sectionentsize	8
	.align		4
        /*0000*/ 	.word	0x00000000
	.align		4
        /*0004*/ 	.word	0xffffffff
	.align		4
        /*0008*/ 	.word	0x00000000
	.align		4
        /*000c*/ 	.word	0xfffffffe
	.align		4
        /*0010*/ 	.word	0x00000000
	.align		4
        /*0014*/ 	.word	0xfffffffd
	.align		4
        /*0018*/ 	.word	0x00000000
	.align		4
        /*001c*/ 	.word	0xfffffffc


//--------------------- .text._Z20mat_mul_kernel_tiledPiS_S_iiii --------------------------
	.section	.text._Z20mat_mul_kernel_tiledPiS_S_iiii,"ax",@progbits
	.align	128
        .global         _Z20mat_mul_kernel_tiledPiS_S_iiii
        .type           _Z20mat_mul_kernel_tiledPiS_S_iiii,@function
        .size           _Z20mat_mul_kernel_tiledPiS_S_iiii,(.L_x_7 - _Z20mat_mul_kernel_tiledPiS_S_iiii)
        .other          _Z20mat_mul_kernel_tiledPiS_S_iiii,@"STO_CUDA_ENTRY STV_DEFAULT"
_Z20mat_mul_kernel_tiledPiS_S_iiii:
.text._Z20mat_mul_kernel_tiledPiS_S_iiii:
[----:B------:R-:W-:Y:S01]  /*0000*/  LDC R1, c[0x0][0x37c] ;  /* 0x0000df00ff017b82 */ /* 0x000fe20000000800 */
[----:B------:R-:W0:Y:S01]  /*0010*/  LDCU UR4, c[0x0][0x39c] ;  /* 0x00007380ff0477ac */ /* 0x000e220008000800 */
[----:B------:R-:W1:Y:S01]  /*0020*/  S2R R19, SR_CTAID.Y ;  /* 0x0000000000137919 */ /* 0x000e620000002600 */
[----:B------:R-:W2:Y:S01]  /*0030*/  S2R R3, SR_CTAID.X ;  /* 0x0000000000037919 */ /* 0x000ea20000002500 */
[----:B------:R-:W3:Y:S01]  /*0040*/  S2R R2, SR_TID.X ;  /* 0x0000000000027919 */ /* 0x000ee20000002100 */
[----:B0-----:R-:W-:-:S05]  /*0050*/  I2FP.F32.S32 R0, UR4 ;  /* 0x0000000400007c45 */ /* 0x001fca0008201400 */
[----:B------:R-:W-:Y:S02]  /*0060*/  FMUL R6, R0, 0.03125 ;  /* 0x3d00000000067820 */ /* 0x000fe40000400000 */
[----:B------:R-:W0:Y:S04]  /*0070*/  S2R R0, SR_TID.Y ;  /* 0x0000000000007919 */ /* 0x000e280000002200 */
[----:B------:R-:W4:Y:S02]  /*0080*/  FRND.CEIL R6, R6 ;  /* 0x0000000600067307 */ /* 0x000f240000209000 */
[----:B----4-:R-:W-:-:S13]  /*0090*/  FSETP.GT.AND P0, PT, R6, RZ, PT ;  /* 0x000000ff0600720b */ /* 0x010fda0003f04000 */
[----:B0123--:R-:W-:Y:S05]  /*00a0*/  @!P0 EXIT ;  /* 0x000000000000894d */ /* 0x00ffea0003800000 */
[----:B------:R-:W0:Y:S01]  /*00b0*/  S2UR UR6, SR_CgaCtaId ;  /* 0x00000000000679c3 */ /* 0x000e220000008800 */
[----:B------:R-:W1:Y:S01]  /*00c0*/  LDCU UR7, c[0x0][0x3a4] ;  /* 0x00007480ff0777ac */ /* 0x000e620008000800 */
[----:B------:R-:W-:Y:S01]  /*00d0*/  LEA R19, R19, R0, 0x5 ;  /* 0x0000000013137211 */ /* 0x000fe200078e28ff */
[----:B------:R-:W-:Y:S01]  /*00e0*/  HFMA2 R5, -RZ, RZ, 0, 0 ;  /* 0x00000000ff057431 */ /* 0x000fe200000001ff */
[----:B------:R-:W-:Y:S01]  /*00f0*/  LEA R16, R3, R2, 0x5 ;  /* 0x0000000203107211 */ /* 0x000fe200078e28ff */
[----:B------:R-:W2:Y:S01]  /*0100*/  LDCU UR10, c[0x0][0x398] ;  /* 0x00007300ff0a77ac */ /* 0x000ea20008000800 */
[----:B------:R-:W-:Y:S02]  /*0110*/  MOV R25, RZ ;  /* 0x000000ff00197202 */ /* 0x000fe40000000f00 */
[----:B------:R-:W3:Y:S01]  /*0120*/  LDC.64 R20, c[0x0][0x390] ;  /* 0x0000e400ff147b82 */ /* 0x000ee20000000a00 */
[----:B------:R-:W-:Y:S01]  /*0130*/  UMOV UR4, 0x400 ;  /* 0x0000040000047882 */ /* 0x000fe20000000000 */
[----:B------:R-:W4:Y:S01]  /*0140*/  LDCU.64 UR8, c[0x0][0x358] ;  /* 0x00006b00ff0877ac */ /* 0x000f220008000a00 */
[----:B------:R-:W-:Y:S01]  /*0150*/  UIADD3 UR5, UPT, UPT, UR4, 0x1000, URZ ;  /* 0x0000100004057890 */ /* 0x000fe2000fffe0ff */
[----:B------:R-:W3:Y:S01]  /*0160*/  LDCU.64 UR14, c[0x0][0x398] ;  /* 0x00007300ff0e77ac */ /* 0x000ee20008000a00 */
[C---:B-1----:R-:W-:Y:S01]  /*0170*/  IMAD R3, R19.reuse, UR7, R16 ;  /* 0x0000000713037c24 */ /* 0x042fe2000f8e0210 */
[----:B------:R-:W-:Y:S01]  /*0180*/  ISETP.GE.AND P0, PT, R16, UR7, PT ;  /* 0x0000000710007c0c */ /* 0x000fe2000bf06270 */
[----:B------:R-:W1:Y:S03]  /*0190*/  LDCU.64 UR12, c[0x0][0x3a0] ;  /* 0x00007400ff0c77ac */ /* 0x000e660008000a00 */
[----:B--2---:R-:W-:Y:S01]  /*01a0*/  ISETP.LT.AND P0, PT, R19, UR10, !P0 ;  /* 0x0000000a13007c0c */ /* 0x004fe2000c701270 */
[----:B0-----:R-:W-:-:S02]  /*01b0*/  ULEA UR4, UR6, UR4, 0x18 ;  /* 0x0000000406047291 */ /* 0x001fc4000f8ec0ff */
[----:B------:R-:W-:-:S04]  /*01c0*/  ULEA UR5, UR6, UR5, 0x18 ;  /* 0x0000000506057291 */ /* 0x000fc8000f8ec0ff */
[----:B------:R-:W-:Y:S01]  /*01d0*/  LEA R17, R0, UR4, 0x7 ;  /* 0x0000000400117c11 */ /* 0x000fe2000f8e38ff */
[----:B---3--:R-:W-:Y:S01]  /*01e0*/  IMAD.WIDE.U32 R20, R3, 0x4, R20 ;  /* 0x0000000403147825 */ /* 0x008fe200078e0014 */
[C---:B------:R-:W-:Y:S02]  /*01f0*/  LEA R7, R2.reuse, UR5, 0x2 ;  /* 0x0000000502077c11 */ /* 0x040fe4000f8e10ff */
[----:B------:R-:W-:Y:S02]  /*0200*/  LEA R4, R2, R17, 0x2 ;  /* 0x0000001102047211 */ /* 0x000fe400078e10ff */
[----:B-1--4-:R-:W-:-:S07]  /*0210*/  LEA R3, R0, R7, 0x7 ;  /* 0x0000000700037211 */ /* 0x012fce00078e38ff */
.L_x_0:
[C---:B------:R-:W-:Y:S02]  /*0220*/  LEA R12, R5.reuse, R2, 0x5 ;  /* 0x00000002050c7211 */ /* 0x040fe400078e28ff */
[----:B------:R-:W-:Y:S02]  /*0230*/  LEA R27, R5, R0, 0x5 ;  /* 0x00000000051b7211 */ /* 0x000fe400078e28ff */
[----:B------:R-:W-:Y:S02]  /*0240*/  ISETP.GE.AND P2, PT, R12, UR15, PT ;  /* 0x0000000f0c007c0c */ /* 0x000fe4000bf46270 */
[----:B------:R-:W-:Y:S02]  /*0250*/  ISETP.GE.AND P1, PT, R27, UR12, PT ;  /* 0x0000000c1b007c0c */ /* 0x000fe4000bf26270 */
[----:B------:R-:W-:Y:S02]  /*0260*/  ISETP.GE.OR P2, PT, R19, UR14, P2 ;  /* 0x0000000e13007c0c */ /* 0x000fe40009746670 */
[----:B------:R-:W-:-:S02]  /*0270*/  ISETP.GE.OR P1, PT, R16, UR13, P1 ;  /* 0x0000000d10007c0c */ /* 0x000fc40008f26670 */
[----:B------:R-:W-:Y:S02]  /*0280*/  MOV R18, RZ ;  /* 0x000000ff00127202 */ /* 0x000fe40000000f00 */
[----:B------:R-:W-:-:S07]  /*0290*/  MOV R24, RZ ;  /* 0x000000ff00187202 */ /* 0x000fce0000000f00 */
[----:B------:R-:W0:Y:S01]  /*02a0*/  @!P2 LDC.64 R8, c[0x0][0x380] ;  /* 0x0000e000ff08ab82 */ /* 0x000e220000000a00 */
[----:B------:R-:W-:Y:S02]  /*02b0*/  @!P2 IMAD R13, R19, UR15, R12 ;  /* 0x0000000f130dac24 */ /* 0x000fe4000f8e020c */
[----:B------:R-:W-:-:S05]  /*02c0*/  @!P1 IMAD R27, R27, UR13, R16 ;  /* 0x0000000d1b1b9c24 */ /* 0x000fca000f8e0210 */
[----:B------:R-:W1:Y:S01]  /*02d0*/  @!P1 LDC.64 R10, c[0x0][0x388] ;  /* 0x0000e200ff0a9b82 */ /* 0x000e620000000a00 */
[----:B0-----:R-:W-:-:S05]  /*02e0*/  @!P2 IMAD.WIDE R8, R13, 0x4, R8 ;  /* 0x000000040d08a825 */ /* 0x001fca00078e0208 */
[----:B------:R-:W2:Y:S01]  /*02f0*/  @!P2 LDG.E R18, desc[UR8][R8.64] ;  /* 0x000000080812a981 */ /* 0x000ea2000c1e1900 */
[----:B-1----:R-:W-:-:S05]  /*0300*/  @!P1 IMAD.WIDE R26, R27, 0x4, R10 ;  /* 0x000000041b1a9825 */ /* 0x002fca00078e020a */
[----:B------:R-:W3:Y:S01]  /*0310*/  @!P1 LDG.E R24, desc[UR8][R26.64] ;  /* 0x000000081a189981 */ /* 0x000ee2000c1e1900 */
[----:B------:R-:W-:-:S03]  /*0320*/  IADD3 R5, PT, PT, R5, 0x1, RZ ;  /* 0x0000000105057810 */ /* 0x000fc60007ffe0ff */
[----:B--2---:R-:W-:Y:S04]  /*0330*/  STS [R4], R18 ;  /* 0x0000001204007388 */ /* 0x004fe80000000800 */
[----:B---3--:R-:W-:Y:S01]  /*0340*/  STS [R3], R24 ;  /* 0x0000001803007388 */ /* 0x008fe20000000800 */
[----:B------:R-:W-:Y:S06]  /*0350*/  BAR.SYNC.DEFER_BLOCKING 0x0 ;  /* 0x0000000000007b1d */ /* 0x000fec0000010000 */
[----:B------:R-:W-:Y:S04]  /*0360*/  LDS R28, [R7] ;  /* 0x00000000071c7984 */ /* 0x000fe80000000800 */
[----:B------:R-:W0:Y:S04]  /*0370*/  LDS.128 R12, [R17] ;  /* 0x00000000110c7984 */ /* 0x000e280000000c00 */
[----:B------:R-:W1:Y:S04]  /*0380*/  LDS R26, [R7+0x80] ;  /* 0x00008000071a7984 */ /* 0x000e680000000800 */
[----:B------:R-:W2:Y:S04]  /*0390*/  LDS R29, [R7+0x100] ;  /* 0x00010000071d7984 */ /* 0x000ea80000000800 */
[----:B------:R-:W3:Y:S04]  /*03a0*/  LDS R22, [R7+0x180] ;  /* 0x0001800007167984 */ /* 0x000ee80000000800 */
[----:B------:R-:W-:Y:S04]  /*03b0*/  LDS R23, [R7+0x200] ;  /* 0x0002000007177984 */ /* 0x000fe80000000800 */
[----:B------:R-:W4:Y:S04]  /*03c0*/  LDS.128 R8, [R17+0x10] ;  /* 0x0000100011087984 */ /* 0x000f280000000c00 */
[----:B------:R-:W5:Y:S04]  /*03d0*/  LDS R18, [R7+0x280] ;  /* 0x0002800007127984 */ /* 0x000f680000000800 */
[----:B------:R-:W-:Y:S04]  /*03e0*/  LDS R24, [R7+0x380] ;  /* 0x0003800007187984 */ /* 0x000fe80000000800 */
[----:B------:R-:W-:Y:S01]  /*03f0*/  LDS R27, [R7+0x400] ;  /* 0x00040000071b7984 */ /* 0x000fe20000000800 */
[----:B0-----:R-:W-:-:S03]  /*0400*/  IMAD R12, R12, R28, R25 ;  /* 0x0000001c0c0c7224 */ /* 0x001fc600078e0219 */
[----:B------:R-:W0:Y:S01]  /*0410*/  LDS R25, [R7+0x300] ;  /* 0x0003000007197984 */ /* 0x000e220000000800 */
[----:B-1----:R-:W-:-:S03]  /*0420*/  IMAD R12, R26, R13, R12 ;  /* 0x0000000d1a0c7224 */ /* 0x002fc600078e020c */
[----:B------:R-:W-:Y:S01]  /*0430*/  LDS R26, [R7+0x580] ;  /* 0x00058000071a7984 */ /* 0x000fe20000000800 */
[----:B--2---:R-:W-:-:S03]  /*0440*/  IMAD R12, R29, R14, R12 ;  /* 0x0000000e1d0c7224 */ /* 0x004fc600078e020c */
[----:B------:R-:W-:Y:S01]  /*0450*/  LDS R29, [R7+0x900] ;  /* 0x00090000071d7984 */ /* 0x000fe20000000800 */
[----:B---3--:R-:W-:-:S03]  /*0460*/  IMAD R22, R22, R15, R12 ;  /* 0x0000000f16167224 */ /* 0x008fc600078e020c */
[----:B------:R-:W1:Y:S01]  /*0470*/  LDS.128 R12, [R17+0x20] ;  /* 0x00002000110c7984 */ /* 0x000e620000000c00 */
[----:B----4-:R-:W-:-:S03]  /*0480*/  IMAD R8, R8, R23, R22 ;  /* 0x0000001708087224 */ /* 0x010fc600078e0216 */
[----:B------:R-:W2:Y:S04]  /*0490*/  LDS R22, [R7+0x480] ;  /* 0x0004800007167984 */ /* 0x000ea80000000800 */
[----:B------:R-:W3:Y:S01]  /*04a0*/  LDS R23, [R7+0x500] ;  /* 0x0005000007177984 */ /* 0x000ee20000000800 */
[----:B-----5:R-:W-:-:S03]  /*04b0*/  IMAD R8, R18, R9, R8 ;  /* 0x0000000912087224 */ /* 0x020fc600078e0208 */
[----:B------:R-:W-:Y:S01]  /*04c0*/  LDS R18, [R7+0x680] ;  /* 0x0006800007127984 */ /* 0x000fe20000000800 */
[----:B0-----:R-:W-:-:S03]  /*04d0*/  IMAD R8, R25, R10, R8 ;  /* 0x0000000a19087224 */ /* 0x001fc600078e0208 */
[----:B------:R-:W-:Y:S01]  /*04e0*/  LDS R25, [R7+0x600] ;  /* 0x0006000007197984 */ /* 0x000fe20000000800 */
[----:B------:R-:W-:-:S03]  /*04f0*/  IMAD R24, R24, R11, R8 ;  /* 0x0000000b18187224 */ /* 0x000fc600078e0208 */
[----:B------:R-:W0:Y:S01]  /*0500*/  LDS.128 R8, [R17+0x30] ;  /* 0x0000300011087984 */ /* 0x000e220000000c00 */
[----:B-1----:R-:W-:-:S03]  /*0510*/  IMAD R12, R12, R27, R24 ;  /* 0x0000001b0c0c7224 */ /* 0x002fc600078e0218 */
[----:B------:R-:W1:Y:S04]  /*0520*/  LDS R27, [R7+0x700] ;  /* 0x00070000071b7984 */ /* 0x000e680000000800 */
[----:B------:R-:W4:Y:S01]  /*0530*/  LDS R24, [R7+0x780] ;  /* 0x0007800007187984 */ /* 0x000f220000000800 */
[----:B--2---:R-:W-:-:S03]  /*0540*/  IMAD R12, R22, R13, R12 ;  /* 0x0000000d160c7224 */ /* 0x004fc600078e020c */
[----:B------:R-:W-:Y:S01]  /*0550*/  LDS R22, [R7+0x880] ;  /* 0x0008800007167984 */ /* 0x000fe20000000800 */
[----:B---3--:R-:W-:-:S03]  /*0560*/  IMAD R12, R23, R14, R12 ;  /* 0x0000000e170c7224 */ /* 0x008fc600078e020c */
[----:B------:R-:W-:Y:S01]  /*0570*/  LDS R23, [R7+0x800] ;  /* 0x0008000007177984 */ /* 0x000fe20000000800 */
[----:B------:R-:W-:-:S03]  /*0580*/  IMAD R26, R26, R15, R12 ;  /* 0x0000000f1a1a7224 */ /* 0x000fc600078e020c */
[----:B------:R-:W2:Y:S01]  /*0590*/  LDS.128 R12, [R17+0x40] ;  /* 0x00004000110c7984 */ /* 0x000ea20000000c00 */
[----:B0-----:R-:W-:-:S03]  /*05a0*/  IMAD R8, R8, R25, R26 ;  /* 0x0000001908087224 */ /* 0x001fc600078e021a */
[----:B------:R-:W0:Y:S01]  /*05b0*/  LDS R26, [R7+0x980] ;  /* 0x00098000071a7984 */ /* 0x000e220000000800 */
[----:B------:R-:W-:-:S03]  /*05c0*/  IMAD R8, R18, R9, R8 ;  /* 0x0000000912087224 */ /* 0x000fc600078e0208 */
[----:B------:R-:W-:Y:S01]  /*05d0*/  LDS R25, [R7+0xa00] ;  /* 0x000a000007197984 */ /* 0x000fe20000000800 */
[----:B-1----:R-:W-:-:S03]  /*05e0*/  IMAD R8, R27, R10, R8 ;  /* 0x0000000a1b087224 */ /* 0x002fc600078e0208 */
[----:B------:R-:W-:Y:S01]  /*05f0*/  LDS R18, [R7+0xa80] ;  /* 0x000a800007127984 */ /* 0x000fe20000000800 */
[----:B----4-:R-:W-:-:S03]  /*0600*/  IMAD R24, R24, R11, R8 ;  /* 0x0000000b18187224 */ /* 0x010fc600078e0208 */
[----:B------:R-:W1:Y:S04]  /*0610*/  LDS.128 R8, [R17+0x50] ;  /* 0x0000500011087984 */ /* 0x000e680000000c00 */
[----:B------:R-:W-:Y:S01]  /*0620*/  LDS R27, [R7+0xc00] ;  /* 0x000c0000071b7984 */ /* 0x000fe20000000800 */
[----:B--2---:R-:W-:-:S03]  /*0630*/  IMAD R12, R12, R23, R24 ;  /* 0x000000170c0c7224 */ /* 0x004fc600078e0218 */
[----:B------:R-:W2:Y:S01]  /*0640*/  LDS R23, [R7+0xb00] ;  /* 0x000b000007177984 */ /* 0x000ea20000000800 */
[----:B------:R-:W-:-:S03]  /*0650*/  IMAD R12, R22, R13, R12 ;  /* 0x0000000d160c7224 */ /* 0x000fc600078e020c */
[----:B------:R-:W3:Y:S01]  /*0660*/  LDS R24, [R7+0xb80] ;  /* 0x000b800007187984 */ /* 0x000ee20000000800 */
[----:B------:R-:W-:-:S03]  /*0670*/  IMAD R12, R29, R14, R12 ;  /* 0x0000000e1d0c7224 */ /* 0x000fc600078e020c */
[----:B------:R-:W-:Y:S01]  /*0680*/  LDS R22, [R7+0xc80] ;  /* 0x000c800007167984 */ /* 0x000fe20000000800 */
[----:B0-----:R-:W-:-:S03]  /*0690*/  IMAD R26, R26, R15, R12 ;  /* 0x0000000f1a1a7224 */ /* 0x001fc600078e020c */
[----:B------:R-:W0:Y:S01]  /*06a0*/  LDS.128 R12, [R17+0x60] ;  /* 0x00006000110c7984 */ /* 0x000e220000000c00 */
[----:B-1----:R-:W-:-:S03]  /*06b0*/  IMAD R8, R8, R25, R26 ;  /* 0x0000001908087224 */ /* 0x002fc600078e021a */
[----:B------:R-:W1:Y:S01]  /*06c0*/  LDS R25, [R7+0xd00] ;  /* 0x000d000007197984 */ /* 0x000e620000000800 */
[----:B------:R-:W-:-:S03]  /*06d0*/  IMAD R8, R18, R9, R8 ;  /* 0x0000000912087224 */ /* 0x000fc600078e0208 */
[----:B------:R-:W4:Y:S01]  /*06e0*/  LDS R18, [R7+0xd80] ;  /* 0x000d800007127984 */ /* 0x000f220000000800 */
[----:B--2---:R-:W-:-:S03]  /*06f0*/  IMAD R8, R23, R10, R8 ;  /* 0x0000000a17087224 */ /* 0x004fc600078e0208 */
[----:B------:R-:W-:Y:S01]  /*0700*/  LDS R23, [R7+0xe00] ;  /* 0x000e000007177984 */ /* 0x000fe20000000800 */
[----:B---3--:R-:W-:-:S03]  /*0710*/  IMAD R24, R24, R11, R8 ;  /* 0x0000000b18187224 */ /* 0x008fc600078e0208 */
[----:B------:R-:W2:Y:S01]  /*0720*/  LDS.128 R8, [R17+0x70] ;  /* 0x0000700011087984 */ /* 0x000ea20000000c00 */
[----:B0-----:R-:W-:-:S03]  /*0730*/  IMAD R24, R12, R27, R24 ;  /* 0x0000001b0c187224 */ /* 0x001fc600078e0218 */
[----:B------:R-:W0:Y:S01]  /*0740*/  LDS R12, [R7+0xe80] ;  /* 0x000e8000070c7984 */ /* 0x000e220000000800 */
[----:B------:R-:W-:-:S03]  /*0750*/  IMAD R13, R22, R13, R24 ;  /* 0x0000000d160d7224 */ /* 0x000fc600078e0218 */
[----:B------:R-:W3:Y:S04]  /*0760*/  LDS R24, [R7+0xf00] ;  /* 0x000f000007187984 */ /* 0x000ee80000000800 */
[----:B------:R-:W5:Y:S01]  /*0770*/  LDS R22, [R7+0xf80] ;  /* 0x000f800007167984 */ /* 0x000f620000000800 */
[----:B-1----:R-:W-:-:S04]  /*0780*/  IMAD R13, R25, R14, R13 ;  /* 0x0000000e190d7224 */ /* 0x002fc800078e020d */
[----:B----4-:R-:W-:-:S04]  /*0790*/  IMAD R13, R18, R15, R13 ;  /* 0x0000000f120d7224 */ /* 0x010fc800078e020d */
[----:B--2---:R-:W-:-:S04]  /*07a0*/  IMAD R8, R8, R23, R13 ;  /* 0x0000001708087224 */ /* 0x004fc800078e020d */
[----:B0-----:R-:W-:-:S04]  /*07b0*/  IMAD R9, R12, R9, R8 ;  /* 0x000000090c097224 */ /* 0x001fc800078e0208 */
[----:B---3--:R-:W-:-:S04]  /*07c0*/  IMAD R9, R24, R10, R9 ;  /* 0x0000000a18097224 */ /* 0x008fc800078e0209 */
[----:B-----5:R-:W-:Y:S01]  /*07d0*/  IMAD R25, R22, R11, R9 ;  /* 0x0000000b16197224 */ /* 0x020fe200078e0209 */
[----:B------:R-:W-:Y:S01]  /*07e0*/  BAR.SYNC.DEFER_BLOCKING 0x0 ;  /* 0x0000000000007b1d */ /* 0x000fe20000010000 */
[----:B------:R-:W-:-:S04]  /*07f0*/  I2FP.F32.U32 R9, R5 ;  /* 0x0000000500097245 */ /* 0x000fc80000201000 */
[----:B------:R-:W-:Y:S01]  /*0800*/  FSETP.GT.AND P1, PT, R6, R9, PT ;  /* 0x000000090600720b */ /* 0x000fe20003f24000 */
[----:B------:R0:W-:-:S12]  /*0810*/  @P0 STG.E desc[UR8][R20.64], R25 ;  /* 0x0000001914000986 */ /* 0x0001d8000c101908 */
[----:B0-----:R-:W-:Y:S05]  /*0820*/  @P1 BRA `(.L_x_0) ;  /* 0xfffffff8007c1947 */ /* 0x001fea000383ffff */
[----:B------:R-:W-:Y:S05]  /*0830*/  EXIT ;  /* 0x000000000000794d */ /* 0x000fea0003800000 */
.L_x_1:
[----:B------:R-:W-:-:S00]  /*0840*/  BRA `(.L_x_1) ;  /* 0xfffffffc00fc7947 */ /* 0x000fc0000383ffff */
[----:B------:R-:W-:-:S00]  /*0850*/  NOP ;  /* 0x0000000000007918 */ /* 0x000fc00000000000 */
        /* <DEDUP_REMOVED lines=10> */
.L_x_7:


//--------------------- .text._Z14mat_mul_kernelPiS_S_iiii --------------------------
	.section	.text._Z14mat_mul_kernelPiS_S_iiii,"ax",@progbits
	.align	128
        .global         _Z14mat_mul_kernelPiS_S_iiii
        .type           _Z14mat_mul_kernelPiS_S_iiii,@function
        .size           _Z14mat_mul_kernelPiS_S_iiii,(.L_x_8 - _Z14mat_mul_kernelPiS_S_iiii)
        .other          _Z14mat_mul_kernelPiS_S_iiii,@"STO_CUDA_ENTRY STV_DEFAULT"
_Z14mat_mul_kernelPiS_S_iiii:
.text._Z14mat_mul_kernelPiS_S_iiii:
[----:B------:R-:W-:Y:S01]  /*0000*/  LDC R1, c[0x0][0x37c] ;  /* 0x0000df00ff017b82 */ /* 0x000fe20000000800 */
[----:B------:R-:W0:Y:S07]  /*0010*/  S2R R0, SR_TID.X ;  /* 0x0000000000007919 */ /* 0x000e2e0000002100 */
[----:B------:R-:W1:Y:S01]  /*0020*/  LDC R3, c[0x0][0x364] ;  /* 0x0000d900ff037b82 */ /* 0x000e620000000800 */
[----:B------:R-:W2:Y:S01]  /*0030*/  LDCU UR6, c[0x0][0x398] ;  /* 0x00007300ff0677ac */ /* 0x000ea20008000800 */
[----:B------:R-:W1:Y:S06]  /*0040*/  S2R R16, SR_TID.Y ;  /* 0x0000000000107919 */ /* 0x000e6c0000002200 */
[----:B------:R-:W0:Y:S08]  /*0050*/  S2UR UR5, SR_CTAID.X ;  /* 0x00000000000579c3 */ /* 0x000e300000002500 */
[----:B------:R-:W0:Y:S08]  /*0060*/  LDC R5, c[0x0][0x360] ;  /* 0x0000d800ff057b82 */ /* 0x000e300000000800 */
[----:B------:R-:W1:Y:S08]  /*0070*/  S2UR UR4, SR_CTAID.Y ;  /* 0x00000000000479c3 */ /* 0x000e700000002600 */
[----:B------:R-:W3:Y:S01]  /*0080*/  LDC R17, c[0x0][0x3a4] ;  /* 0x0000e900ff117b82 */ /* 0x000ee20000000800 */
[----:B0-----:R-:W-:-:S02]  /*0090*/  IMAD R0, R5, UR5, R0 ;  /* 0x0000000505007c24 */ /* 0x001fc4000f8e0200 */
[----:B-1----:R-:W-:-:S03]  /*00a0*/  IMAD R16, R3, UR4, R16 ;  /* 0x0000000403107c24 */ /* 0x002fc6000f8e0210 */
[----:B---3--:R-:W-:-:S04]  /*00b0*/  ISETP.GE.AND P0, PT, R0, R17, PT ;  /* 0x000000110000720c */ /* 0x008fc80003f06270 */
[----:B--2---:R-:W-:-:S13]  /*00c0*/  ISETP.GE.OR P0, PT, R16, UR6, P0 ;  /* 0x0000000610007c0c */ /* 0x004fda0008706670 */
[----:B------:R-:W-:Y:S05]  /*00d0*/  @P0 EXIT ;  /* 0x000000000000094d */ /* 0x000fea0003800000 */
[----:B------:R-:W0:Y:S01]  /*00e0*/  LDC R19, c[0x0][0x39c] ;  /* 0x0000e700ff137b82 */ /* 0x000e220000000800 */
[----:B------:R-:W1:Y:S01]  /*00f0*/  LDCU.64 UR4, c[0x0][0x358] ;  /* 0x00006b00ff0477ac */ /* 0x000e620008000a00 */
[----:B------:R-:W-:Y:S01]  /*0100*/  HFMA2 R24, -RZ, RZ, 0, 0 ;  /* 0x00000000ff187431 */ /* 0x000fe200000001ff */
[----:B0-----:R-:W-:-:S13]  /*0110*/  ISETP.GE.AND P0, PT, R19, 0x1, PT ;  /* 0x000000011300780c */ /* 0x001fda0003f06270 */
[----:B-1----:R-:W-:Y:S05]  /*0120*/  @!P0 BRA `(.L_x_2) ;  /* 0x0000000400dc8947 */ /* 0x002fea0003800000 */
[C---:B------:R-:W-:Y:S01]  /*0130*/  ISETP.GE.U32.AND P1, PT, R19.reuse, 0x8, PT ;  /* 0x000000081300780c */ /* 0x040fe20003f26070 */
[----:B------:R-:W-:Y:S01]  /*0140*/  IMAD R20, R16, R19, RZ ;  /* 0x0000001310147224 */ /* 0x000fe200078e02ff */
[----:B------:R-:W-:Y:S02]  /*0150*/  LOP3.LUT R27, R19, 0x7, RZ, 0xc0, !PT ;  /* 0x00000007131b7812 */ /* 0x000fe400078ec0ff */
[----:B------:R-:W-:Y:S02]  /*0160*/  MOV R21, RZ ;  /* 0x000000ff00157202 */ /* 0x000fe40000000f00 */
[----:B------:R-:W-:Y:S02]  /*0170*/  ISETP.NE.AND P0, PT, R27, RZ, PT ;  /* 0x000000ff1b00720c */ /* 0x000fe40003f05270 */
[----:B------:R-:W-:-:S05]  /*0180*/  MOV R24, RZ ;  /* 0x000000ff00187202 */ /* 0x000fca0000000f00 */
[----:B------:R-:W-:Y:S06]  /*0190*/  @!P1 BRA `(.L_x_3) ;  /* 0x0000000000c09947 */ /* 0x000fec0003800000 */
[----:B------:R-:W0:Y:S01]  /*01a0*/  LDC.64 R2, c[0x0][0x380] ;  /* 0x0000e000ff027b82 */ /* 0x000e220000000a00 */
[----:B------:R-:W-:Y:S02]  /*01b0*/  LOP3.LUT R21, R19, 0x7ffffff8, RZ, 0xc0, !PT ;  /* 0x7ffffff813157812 */ /* 0x000fe400078ec0ff */
[----:B------:R-:W-:Y:S02]  /*01c0*/  MOV R24, RZ ;  /* 0x000000ff00187202 */ /* 0x000fe40000000f00 */
[----:B------:R-:W-:Y:S02]  /*01d0*/  MOV R18, R0 ;  /* 0x0000000000127202 */ /* 0x000fe40000000f00 */
[----:B------:R-:W-:Y:S01]  /*01e0*/  IADD3 R22, PT, PT, -R21, RZ, RZ ;  /* 0x000000ff15167210 */ /* 0x000fe20007ffe1ff */
[----:B0-----:R-:W-:-:S03]  /*01f0*/  IMAD.WIDE.U32 R2, R20, 0x4, R2 ;  /* 0x0000000414027825 */ /* 0x001fc600078e0002 */
[----:B------:R-:W-:-:S04]  /*0200*/  IADD3 R4, P1, PT, R2, 0x10, RZ ;  /* 0x0000001002047810 */ /* 0x000fc80007f3e0ff */
[----:B------:R-:W-:-:S09]  /*0210*/  IADD3.X R3, PT, PT, RZ, R3, RZ, P1, !PT ;  /* 0x00000003ff037210 */ /* 0x000fd20000ffe4ff */
.L_x_4:
[----:B------:R-:W0:Y:S01]  /*0220*/  LDC.64 R14, c[0x0][0x388] ;  /* 0x0000e200ff0e7b82 */ /* 0x000e220000000a00 */
[----:B------:R-:W-:-:S05]  /*0230*/  MOV R2, R4 ;  /* 0x0000000400027202 */ /* 0x000fca0000000f00 */
[----:B------:R-:W2:Y:S04]  /*0240*/  LDG.E R25, desc[UR4][R2.64+-0x10] ;  /* 0xfffff00402197981 */ /* 0x000ea8000c1e1900 */
[----:B------:R-:W3:Y:S04]  /*0250*/  LDG.E R23, desc[UR4][R2.64+-0xc] ;  /* 0xfffff40402177981 */ /* 0x000ee8000c1e1900 */
[----:B------:R-:W4:Y:S04]  /*0260*/  LDG.E R29, desc[UR4][R2.64+-0x8] ;  /* 0xfffff804021d7981 */ /* 0x000f28000c1e1900 */
[----:B------:R-:W5:Y:S01]  /*0270*/  LDG.E R28, desc[UR4][R2.64+-0x4] ;  /* 0xfffffc04021c7981 */ /* 0x000f62000c1e1900 */
[----:B0-----:R-:W-:-:S05]  /*0280*/  IMAD.WIDE R14, R18, 0x4, R14 ;  /* 0x00000004120e7825 */ /* 0x001fca00078e020e */
[----:B------:R0:W2:Y:S01]  /*0290*/  LDG.E R26, desc[UR4][R14.64] ;  /* 0x000000040e1a7981 */ /* 0x0000a2000c1e1900 */
[----:B------:R-:W-:-:S04]  /*02a0*/  IMAD.WIDE R12, R17, 0x4, R14 ;  /* 0x00000004110c7825 */ /* 0x000fc800078e020e */
[C---:B------:R-:W-:Y:S02]  /*02b0*/  IMAD.WIDE R4, R17.reuse, 0x4, R12 ;  /* 0x0000000411047825 */ /* 0x040fe400078e020c */
[----:B------:R-:W3:Y:S02]  /*02c0*/  LDG.E R12, desc[UR4][R12.64] ;  /* 0x000000040c0c7981 */ /* 0x000ee4000c1e1900 */
[C---:B------:R-:W-:Y:S02]  /*02d0*/  IMAD.WIDE R8, R17.reuse, 0x4, R4 ;  /* 0x0000000411087825 */ /* 0x040fe400078e0204 */
[----:B------:R-:W4:Y:S02]  /*02e0*/  LDG.E R4, desc[UR4][R4.64] ;  /* 0x0000000404047981 */ /* 0x000f24000c1e1900 */
[C---:B------:R-:W-:Y:S02]  /*02f0*/  IMAD.WIDE R6, R17.reuse, 0x4, R8 ;  /* 0x0000000411067825 */ /* 0x040fe400078e0208 */
[----:B------:R-:W5:Y:S02]  /*0300*/  LDG.E R8, desc[UR4][R8.64] ;  /* 0x0000000408087981 */ /* 0x000f64000c1e1900 */
[----:B------:R-:W-:-:S02]  /*0310*/  IMAD.WIDE R10, R17, 0x4, R6 ;  /* 0x00000004110a7825 */ /* 0x000fc400078e0206 */
[----:B------:R-:W5:Y:S04]  /*0320*/  LDG.E R5, desc[UR4][R2.64] ;  /* 0x0000000402057981 */ /* 0x000f68000c1e1900 */
[----:B------:R-:W5:Y:S01]  /*0330*/  LDG.E R6, desc[UR4][R6.64] ;  /* 0x0000000406067981 */ /* 0x000f62000c1e1900 */
[----:B0-----:R-:W-:-:S03]  /*0340*/  IMAD.WIDE R14, R17, 0x4, R10 ;  /* 0x00000004110e7825 */ /* 0x001fc600078e020a */
[----:B------:R-:W5:Y:S04]  /*0350*/  LDG.E R10, desc[UR4][R10.64] ;  /* 0x000000040a0a7981 */ /* 0x000f68000c1e1900 */
[----:B------:R-:W5:Y:S04]  /*0360*/  LDG.E R13, desc[UR4][R14.64] ;  /* 0x000000040e0d7981 */ /* 0x000f68000c1e1900 */
[----:B------:R-:W5:Y:S04]  /*0370*/  LDG.E R7, desc[UR4][R2.64+0x4] ;  /* 0x0000040402077981 */ /* 0x000f68000c1e1900 */
[----:B------:R-:W5:Y:S01]  /*0380*/  LDG.E R9, desc[UR4][R2.64+0xc] ;  /* 0x00000c0402097981 */ /* 0x000f62000c1e1900 */
[----:B--2---:R-:W-:-:S02]  /*0390*/  IMAD R26, R25, R26, R24 ;  /* 0x0000001a191a7224 */ /* 0x004fc400078e0218 */
[----:B------:R-:W-:Y:S02]  /*03a0*/  IMAD.WIDE R24, R17, 0x4, R14 ;  /* 0x0000000411187825 */ /* 0x000fe400078e020e */
[----:B------:R0:W2:Y:S04]  /*03b0*/  LDG.E R14, desc[UR4][R2.64+0x8] ;  /* 0x00000804020e7981 */ /* 0x0000a8000c1e1900 */
[----:B------:R-:W2:Y:S01]  /*03c0*/  LDG.E R24, desc[UR4][R24.64] ;  /* 0x0000000418187981 */ /* 0x000ea2000c1e1900 */
[----:B---3--:R-:W-:Y:S01]  /*03d0*/  IMAD R12, R23, R12, R26 ;  /* 0x0000000c170c7224 */ /* 0x008fe200078e021a */
[----:B------:R-:W-:-:S03]  /*03e0*/  IADD3 R22, PT, PT, R22, 0x8, RZ ;  /* 0x0000000816167810 */ /* 0x000fc60007ffe0ff */
[----:B----4-:R-:W-:Y:S01]  /*03f0*/  IMAD R29, R29, R4, R12 ;  /* 0x000000041d1d7224 */ /* 0x010fe200078e020c */
[----:B------:R-:W-:-:S03]  /*0400*/  ISETP.NE.AND P1, PT, R22, RZ, PT ;  /* 0x000000ff1600720c */ /* 0x000fc60003f25270 */
[----:B-----5:R-:W-:Y:S01]  /*0410*/  IMAD R8, R28, R8, R29 ;  /* 0x000000081c087224 */ /* 0x020fe200078e021d */
[----:B------:R-:W-:-:S03]  /*0420*/  IADD3 R4, P2, PT, R2, 0x20, RZ ;  /* 0x0000002002047810 */ /* 0x000fc60007f5e0ff */
[----:B------:R-:W-:Y:S01]  /*0430*/  IMAD R5, R5, R6, R8 ;  /* 0x0000000605057224 */ /* 0x000fe200078e0208 */
[----:B0-----:R-:W-:Y:S02]  /*0440*/  IADD3.X R3, PT, PT, RZ, R3, RZ, P2, !PT ;  /* 0x00000003ff037210 */ /* 0x001fe400017fe4ff */
[----:B------:R-:W-:Y:S01]  /*0450*/  LEA R18, R17, R18, 0x3 ;  /* 0x0000001211127211 */ /* 0x000fe200078e18ff */
[----:B------:R-:W-:-:S04]  /*0460*/  IMAD R5, R7, R10, R5 ;  /* 0x0000000a07057224 */ /* 0x000fc800078e0205 */
[----:B--2---:R-:W-:-:S04]  /*0470*/  IMAD R5, R14, R13, R5 ;  /* 0x0000000d0e057224 */ /* 0x004fc800078e0205 */
[----:B------:R-:W-:Y:S01]  /*0480*/  IMAD R24, R9, R24, R5 ;  /* 0x0000001809187224 */ /* 0x000fe200078e0205 */
[----:B------:R-:W-:Y:S06]  /*0490*/  @P1 BRA `(.L_x_4) ;  /* 0xfffffffc00601947 */ /* 0x000fec000383ffff */
.L_x_3:
[----:B------:R-:W-:Y:S05]  /*04a0*/  @!P0 BRA `(.L_x_2) ;  /* 0x0000000000fc8947 */ /* 0x000fea0003800000 */
[----:B------:R-:W-:Y:S02]  /*04b0*/  ISETP.GE.U32.AND P1, PT, R27, 0x4, PT ;  /* 0x000000041b00780c */ /* 0x000fe40003f26070 */
[----:B------:R-:W-:-:S04]  /*04c0*/  LOP3.LUT R14, R19, 0x3, RZ, 0xc0, !PT ;  /* 0x00000003130e7812 */ /* 0x000fc800078ec0ff */
[----:B------:R-:W-:-:S07]  /*04d0*/  ISETP.NE.AND P0, PT, R14, RZ, PT ;  /* 0x000000ff0e00720c */ /* 0x000fce0003f05270 */
[----:B------:R-:W-:Y:S06]  /*04e0*/  @!P1 BRA `(.L_x_5) ;  /* 0x00000000006c9947 */ /* 0x000fec0003800000 */
[----:B------:R-:W0:Y:S01]  /*04f0*/  LDC.64 R4, c[0x0][0x388] ;  /* 0x0000e200ff047b82 */ /* 0x000e220000000a00 */
[----:B------:R-:W1:Y:S01]  /*0500*/  LDCU.64 UR6, c[0x0][0x380] ;  /* 0x00007000ff0677ac */ /* 0x000e620008000a00 */
[----:B------:R-:W-:Y:S01]  /*0510*/  IMAD R7, R21, R17, R0 ;  /* 0x0000001115077224 */ /* 0x000fe200078e0200 */
[CC--:B------:R-:W-:Y:S02]  /*0520*/  IADD3 R3, PT, PT, R20.reuse, R21.reuse, RZ ;  /* 0x0000001514037210 */ /* 0x0c0fe40007ffe0ff */
[----:B------:R-:W-:-:S03]  /*0530*/  IADD3 R8, P1, PT, R20, R21, RZ ;  /* 0x0000001514087210 */ /* 0x000fc60007f3e0ff */
[----:B------:R-:W2:Y:S01]  /*0540*/  LDC.64 R12, c[0x0][0x380] ;  /* 0x0000e000ff0c7b82 */ /* 0x000ea20000000a00 */
[----:B0-----:R-:W-:-:S04]  /*0550*/  IMAD.WIDE R4, R7, 0x4, R4 ;  /* 0x0000000407047825 */ /* 0x001fc800078e0204 */
[----:B------:R-:W-:Y:S02]  /*0560*/  IMAD.WIDE R6, R17, 0x4, R4 ;  /* 0x0000000411067825 */ /* 0x000fe400078e0204 */
[----:B------:R-:W3:Y:S02]  /*0570*/  LDG.E R4, desc[UR4][R4.64] ;  /* 0x0000000404047981 */ /* 0x000ee4000c1e1900 */
[----:B--2---:R-:W-:Y:S01]  /*0580*/  IMAD.WIDE.U32 R12, R3, 0x4, R12 ;  /* 0x00000004030c7825 */ /* 0x004fe200078e000c */
[----:B------:R-:W-:Y:S02]  /*0590*/  IADD3.X R3, PT, PT, RZ, RZ, RZ, P1, !PT ;  /* 0x000000ffff037210 */ /* 0x000fe40000ffe4ff */
[----:B-1----:R-:W-:-:S03]  /*05a0*/  LEA R2, P1, R8, UR6, 0x2 ;  /* 0x0000000608027c11 */ /* 0x002fc6000f8210ff */
[----:B------:R-:W3:Y:S01]  /*05b0*/  LDG.E R13, desc[UR4][R12.64] ;  /* 0x000000040c0d7981 */ /* 0x000ee2000c1e1900 */
[----:B------:R-:W-:Y:S01]  /*05c0*/  LEA.HI.X R3, R8, UR7, R3, 0x2, P1 ;  /* 0x0000000708037c11 */ /* 0x000fe200088f1403 */
[C---:B------:R-:W-:Y:S02]  /*05d0*/  IMAD.WIDE R8, R17.reuse, 0x4, R6 ;  /* 0x0000000411087825 */ /* 0x040fe400078e0206 */
[----:B------:R-:W2:Y:S04]  /*05e0*/  LDG.E R6, desc[UR4][R6.64] ;  /* 0x0000000406067981 */ /* 0x000ea8000c1e1900 */
[----:B------:R-:W2:Y:S01]  /*05f0*/  LDG.E R15, desc[UR4][R2.64+0x4] ;  /* 0x00000404020f7981 */ /* 0x000ea2000c1e1900 */
[----:B------:R-:W-:-:S03]  /*0600*/  IMAD.WIDE R10, R17, 0x4, R8 ;  /* 0x00000004110a7825 */ /* 0x000fc600078e0208 */
[----:B------:R-:W4:Y:S04]  /*0610*/  LDG.E R22, desc[UR4][R8.64] ;  /* 0x0000000408167981 */ /* 0x000f28000c1e1900 */
[----:B------:R-:W4:Y:S04]  /*0620*/  LDG.E R18, desc[UR4][R2.64+0x8] ;  /* 0x0000080402127981 */ /* 0x000f28000c1e1900 */
[----:B------:R-:W5:Y:S04]  /*0630*/  LDG.E R26, desc[UR4][R2.64+0xc] ;  /* 0x00000c04021a7981 */ /* 0x000f68000c1e1900 */
[----:B------:R-:W5:Y:S01]  /*0640*/  LDG.E R10, desc[UR4][R10.64] ;  /* 0x000000040a0a7981 */ /* 0x000f62000c1e1900 */
[----:B------:R-:W-:Y:S01]  /*0650*/  IADD3 R21, PT, PT, R21, 0x4, RZ ;  /* 0x0000000415157810 */ /* 0x000fe20007ffe0ff */
[----:B---3--:R-:W-:-:S04]  /*0660*/  IMAD R24, R13, R4, R24 ;  /* 0x000000040d187224 */ /* 0x008fc800078e0218 */
[----:B--2---:R-:W-:-:S04]  /*0670*/  IMAD R15, R15, R6, R24 ;  /* 0x000000060f0f7224 */ /* 0x004fc800078e0218 */
[----:B----4-:R-:W-:-:S04]  /*0680*/  IMAD R15, R18, R22, R15 ;  /* 0x00000016120f7224 */ /* 0x010fc800078e020f */
[----:B-----5:R-:W-:-:S07]  /*0690*/  IMAD R24, R26, R10, R15 ;  /* 0x0000000a1a187224 */ /* 0x020fce00078e020f */
.L_x_5:
[----:B------:R-:W-:Y:S05]  /*06a0*/  @!P0 BRA `(.L_x_2) ;  /* 0x00000000007c8947 */ /* 0x000fea0003800000 */
[----:B------:R-:W-:Y:S01]  /*06b0*/  ISETP.NE.AND P1, PT, R14, 0x1, PT ;  /* 0x000000010e00780c */ /* 0x000fe20003f25270 */
[----:B------:R-:W0:Y:S01]  /*06c0*/  LDC.64 R10, c[0x0][0x380] ;  /* 0x0000e000ff0a7b82 */ /* 0x000e220000000a00 */
[----:B------:R-:W-:-:S04]  /*06d0*/  LOP3.LUT R19, R19, 0x1, RZ, 0xc0, !PT ;  /* 0x0000000113137812 */ /* 0x000fc800078ec0ff */
[----:B------:R-:W-:-:S03]  /*06e0*/  ISETP.NE.U32.AND P0, PT, R19, 0x1, PT ;  /* 0x000000011300780c */ /* 0x000fc60003f05070 */
[----:B------:R-:W1:Y:S04]  /*06f0*/  LDC.64 R8, c[0x0][0x388] ;  /* 0x0000e200ff087b82 */ /* 0x000e680000000a00 */
[CC--:B------:R-:W-:Y:S02]  /*0700*/  @P1 IADD3 R13, PT, PT, R20.reuse, R21.reuse, RZ ;  /* 0x00000015140d1210 */ /* 0x0c0fe40007ffe0ff */
[----:B------:R-:W-:Y:S02]  /*0710*/  @P1 IADD3 R12, P2, PT, R20, R21, RZ ;  /* 0x00000015140c1210 */ /* 0x000fe40007f5e0ff */
[----:B------:R-:W2:Y:S02]  /*0720*/  @P1 LDC.64 R2, c[0x0][0x380] ;  /* 0x0000e000ff021b82 */ /* 0x000ea40000000a00 */
[----:B------:R-:W-:-:S06]  /*0730*/  @P1 IADD3.X R14, PT, PT, RZ, RZ, RZ, P2, !PT ;  /* 0x000000ffff0e1210 */ /* 0x000fcc00017fe4ff */
[----:B------:R-:W3:Y:S01]  /*0740*/  LDC.64 R4, c[0x0][0x380] ;  /* 0x0000e000ff047b82 */ /* 0x000ee20000000a00 */
[----:B0-----:R-:W-:-:S04]  /*0750*/  @P1 IMAD.WIDE.U32 R10, R13, 0x4, R10 ;  /* 0x000000040d0a1825 */ /* 0x001fc800078e000a */
[C---:B------:R-:W-:Y:S01]  /*0760*/  @P1 IMAD R13, R21.reuse, R17, R0 ;  /* 0x00000011150d1224 */ /* 0x040fe200078e0200 */
[----:B------:R-:W-:Y:S01]  /*0770*/  @P1 IADD3 R21, PT, PT, R21, 0x2, RZ ;  /* 0x0000000215151810 */ /* 0x000fe20007ffe0ff */
[----:B------:R-:W4:Y:S01]  /*0780*/  @P1 LDG.E R11, desc[UR4][R10.64] ;  /* 0x000000040a0b1981 */ /* 0x000f22000c1e1900 */
[----:B------:R-:W0:Y:S01]  /*0790*/  LDC.64 R6, c[0x0][0x388] ;  /* 0x0000e200ff067b82 */ /* 0x000e220000000a00 */
[----:B-1----:R-:W-:Y:S01]  /*07a0*/  @P1 IMAD.WIDE R8, R13, 0x4, R8 ;  /* 0x000000040d081825 */ /* 0x002fe200078e0208 */
[----:B------:R-:W-:Y:S02]  /*07b0*/  @!P0 IADD3 R15, PT, PT, R20, R21, RZ ;  /* 0x00000015140f8210 */ /* 0x000fe40007ffe0ff */
[----:B--2---:R-:W-:Y:S01]  /*07c0*/  @P1 LEA R2, P2, R12, R2, 0x2 ;  /* 0x000000020c021211 */ /* 0x004fe200078410ff */
[----:B------:R-:W-:-:S03]  /*07d0*/  @!P0 IMAD R21, R21, R17, R0 ;  /* 0x0000001115158224 */ /* 0x000fc600078e0200 */
[----:B------:R-:W-:Y:S01]  /*07e0*/  @P1 LEA.HI.X R3, R12, R3, R14, 0x2, P2 ;  /* 0x000000030c031211 */ /* 0x000fe200010f140e */
[----:B------:R-:W-:Y:S01]  /*07f0*/  @P1 IMAD.WIDE R12, R17, 0x4, R8 ;  /* 0x00000004110c1825 */ /* 0x000fe200078e0208 */
[----:B------:R-:W4:Y:S03]  /*0800*/  @P1 LDG.E R14, desc[UR4][R8.64] ;  /* 0x00000004080e1981 */ /* 0x000f26000c1e1900 */
[----:B---3--:R-:W-:Y:S01]  /*0810*/  @!P0 IMAD.WIDE.U32 R4, R15, 0x4, R4 ;  /* 0x000000040f048825 */ /* 0x008fe200078e0004 */
[----:B------:R-:W2:Y:S04]  /*0820*/  @P1 LDG.E R2, desc[UR4][R2.64+0x4] ;  /* 0x0000040402021981 */ /* 0x000ea8000c1e1900 */
[----:B------:R-:W2:Y:S01]  /*0830*/  @P1 LDG.E R12, desc[UR4][R12.64] ;  /* 0x000000040c0c1981 */ /* 0x000ea2000c1e1900 */
[----:B0-----:R-:W-:-:S03]  /*0840*/  @!P0 IMAD.WIDE R6, R21, 0x4, R6 ;  /* 0x0000000415068825 */ /* 0x001fc600078e0206 */
[----:B------:R-:W3:Y:S04]  /*0850*/  @!P0 LDG.E R5, desc[UR4][R4.64] ;  /* 0x0000000404058981 */ /* 0x000ee8000c1e1900 */
[----:B------:R-:W3:Y:S01]  /*0860*/  @!P0 LDG.E R6, desc[UR4][R6.64] ;  /* 0x0000000406068981 */ /* 0x000ee2000c1e1900 */
[----:B----4-:R-:W-:-:S04]  /*0870*/  @P1 IMAD R11, R11, R14, R24 ;  /* 0x0000000e0b0b1224 */ /* 0x010fc800078e0218 */
[----:B--2---:R-:W-:-:S04]  /*0880*/  @P1 IMAD R24, R2, R12, R11 ;  /* 0x0000000c02181224 */ /* 0x004fc800078e020b */
[----:B---3--:R-:W-:-:S07]  /*0890*/  @!P0 IMAD R24, R5, R6, R24 ;  /* 0x0000000605188224 */ /* 0x008fce00078e0218 */
.L_x_2:
[----:B------:R-:W0:Y:S01]  /*08a0*/  LDC.64 R2, c[0x0][0x390] ;  /* 0x0000e400ff027b82 */ /* 0x000e220000000a00 */
[----:B------:R-:W-:-:S04]  /*08b0*/  IMAD R17, R16, R17, R0 ;  /* 0x0000001110117224 */ /* 0x000fc800078e0200 */
[----:B0-----:R-:W-:-:S05]  /*08c0*/  IMAD.WIDE R2, R17, 0x4, R2 ;  /* 0x0000000411027825 */ /* 0x001fca00078e0202 */
[----:B------:R-:W-:Y:S01]  /*08d0*/  STG.E desc[UR4][R2.64], R24 ;  /* 0x0000001802007986 */ /* 0x000fe2000c101904 */
[----:B------:R-:W-:Y:S05]  /*08e0*/  EXIT ;  /* 0x000000000000794d */ /* 0x000fea0003800000 */
.L_x_6:
        /* <DEDUP_REMOVED lines=9> */
.L_x_8:


//--------------------- .nv.shared._Z20mat_mul_kernel_tiledPiS_S_iiii --------------------------
	.section	.nv.shared._Z20mat_mul_kernel_tiledPiS_S_iiii,"aw",@nobits
	.sectionflags	@""
	.align	4
.nv.shared._Z20mat_mul_kernel_tiledPiS_S_iiii:
	.zero		9216


//--------------------- .nv.shared.reserved.0     --------------------------
	.section	.nv.shared.reserved.0,"aw",@nobits
	.weak		__nv_reservedSMEM_offset_0_alias
	.size		__nv_reservedSMEM_offset_0_alias, 0, 64
	.other		__nv_reservedSMEM_offset_0_alias,@"STO_CUDA_RESERVED_SHARED STV_DEFAULT"
__nv_reservedSMEM_offset_0_alias:
	.zero		0
	.zero		64


//--------------------- .nv.constant0._Z20mat_mul_kernel_tiledPiS_S_iiii --------------------------
	.section	.nv.constant0._Z20mat_mul_kernel_tiledPiS_S_iiii,"a",@progbits
	.sectionflags	@""
	.align	4
.nv.constant0._Z20mat_mul_kernel_tiledPiS_S_iiii:
	.zero		936


//--------------------- .nv.constant0._Z14mat_mul_kernelPiS_S_iiii --------------------------
	.section	.nv.constant0._Z14mat_mul_kernelPiS_S_iiii,"a",@progbits
	.sectionflags	@""
	.align	4
.nv.constant0._Z14mat_mul_kernelPiS_S_iiii:
	.zero		936


//--------------------- SYMBOLS --------------------------

	.type		.nv.reservedSmem.offset0,@object
	.size		.nv.reservedSmem.offset0,0x4
	.type		.nv.reservedSmem.cap,@object
	.size		.nv.reservedSmem.cap,0x4
